//
// Generated by NVIDIA NVVM Compiler
//
// Compiler Build ID: CL-36424714
// Cuda compilation tools, release 13.0, V13.0.88
// Based on NVVM 20.0.0
//

.version 9.0
.target sm_100
.address_size 64

	// .globl	_Z9transposePfS_ii
// _ZZ19sharedMem_transposePfS_iiE8M_Shared has been demoted

.visible .entry _Z9transposePfS_ii(
	.param .u64 .ptr .align 1 _Z9transposePfS_ii_param_0,
	.param .u64 .ptr .align 1 _Z9transposePfS_ii_param_1,
	.param .u32 _Z9transposePfS_ii_param_2,
	.param .u32 _Z9transposePfS_ii_param_3
)
{
	.reg .pred 	%p<4>;
	.reg .b32 	%r<15>;
	.reg .b32 	%f<2>;
	.reg .b64 	%rd<9>;

	ld.param.u64 	%rd1, [_Z9transposePfS_ii_param_0];
	ld.param.u64 	%rd2, [_Z9transposePfS_ii_param_1];
	ld.param.u32 	%r4, [_Z9transposePfS_ii_param_2];
	ld.param.u32 	%r3, [_Z9transposePfS_ii_param_3];
	mov.u32 	%r6, %ntid.x;
	mov.u32 	%r7, %ctaid.x;
	mov.u32 	%r8, %tid.x;
	mad.lo.s32 	%r1, %r6, %r7, %r8;
	mov.u32 	%r9, %ntid.y;
	mov.u32 	%r10, %ctaid.y;
	mov.u32 	%r11, %tid.y;
	mad.lo.s32 	%r12, %r9, %r10, %r11;
	setp.ge.s32 	%p1, %r1, %r3;
	setp.ge.s32 	%p2, %r12, %r4;
	or.pred  	%p3, %p1, %p2;
	@%p3 bra 	$L__BB0_2;
	cvta.to.global.u64 	%rd3, %rd1;
	cvta.to.global.u64 	%rd4, %rd2;
	mad.lo.s32 	%r13, %r3, %r12, %r1;
	mul.wide.s32 	%rd5, %r13, 4;
	add.s64 	%rd6, %rd3, %rd5;
	ld.global.f32 	%f1, [%rd6];
	mad.lo.s32 	%r14, %r3, %r1, %r12;
	mul.wide.s32 	%rd7, %r14, 4;
	add.s64 	%rd8, %rd4, %rd7;
	st.global.f32 	[%rd8], %f1;
$L__BB0_2:
	ret;

}
	// .globl	_Z19sharedMem_transposePfS_ii
.visible .entry _Z19sharedMem_transposePfS_ii(
	.param .u64 .ptr .align 1 _Z19sharedMem_transposePfS_ii_param_0,
	.param .u64 .ptr .align 1 _Z19sharedMem_transposePfS_ii_param_1,
	.param .u32 _Z19sharedMem_transposePfS_ii_param_2,
	.param .u32 _Z19sharedMem_transposePfS_ii_param_3
)
{
	.reg .pred 	%p<10>;
	.reg .b32 	%r<18>;
	.reg .b32 	%f<3>;
	.reg .b64 	%rd<9>;
	// demoted variable
	.shared .align 4 .b8 _ZZ19sharedMem_transposePfS_iiE8M_Shared[40000];
	ld.param.u64 	%rd1, [_Z19sharedMem_transposePfS_ii_param_0];
	ld.param.u64 	%rd2, [_Z19sharedMem_transposePfS_ii_param_1];
	ld.param.u32 	%r5, [_Z19sharedMem_transposePfS_ii_param_2];
	ld.param.u32 	%r6, [_Z19sharedMem_transposePfS_ii_param_3];
	mov.u32 	%r7, %ctaid.x;
	mov.u32 	%r8, %tid.x;
	mad.lo.s32 	%r9, %r7, 100, %r8;
	mov.u32 	%r10, %ctaid.y;
	mov.u32 	%r11, %tid.y;
	mad.lo.s32 	%r12, %r10, 100, %r11;
	mad.lo.s32 	%r13, %r6, %r12, %r9;
	mad.lo.s32 	%r2, %r6, %r9, %r12;
	setp.lt.s32 	%p2, %r12, %r5;
	setp.lt.s32 	%p3, %r9, %r6;
	and.pred  	%p1, %p2, %p3;
	not.pred 	%p4, %p1;
	mul.lo.s32 	%r14, %r6, %r5;
	setp.ge.s32 	%p5, %r13, %r14;
	mov.u32 	%r15, _ZZ19sharedMem_transposePfS_iiE8M_Shared;
	mad.lo.s32 	%r16, %r11, 400, %r15;
	shl.b32 	%r17, %r8, 2;
	add.s32 	%r4, %r16, %r17;
	or.pred  	%p6, %p4, %p5;
	@%p6 bra 	$L__BB1_2;
	cvta.to.global.u64 	%rd3, %rd1;
	mul.wide.s32 	%rd4, %r13, 4;
	add.s64 	%rd5, %rd3, %rd4;
	ld.global.f32 	%f1, [%rd5];
	st.shared.f32 	[%r4], %f1;
$L__BB1_2:
	bar.sync 	0;
	setp.ge.s32 	%p7, %r2, %r14;
	or.pred  	%p9, %p4, %p7;
	@%p9 bra 	$L__BB1_4;
	ld.shared.f32 	%f2, [%r4];
	cvta.to.global.u64 	%rd6, %rd2;
	mul.wide.s32 	%rd7, %r2, 4;
	add.s64 	%rd8, %rd6, %rd7;
	st.global.f32 	[%rd8], %f2;
$L__BB1_4:
	ret;

}


// ===== COMPILED SASS (sm_100) =====

	.target	sm_100

	.elftype	@"ET_EXEC"


//--------------------- .note.nv.tkinfo           --------------------------
	.section	.note.nv.tkinfo,"",@"SHT_NOTE"
	.sectionflags	@"SHF_NOTE_NV_TKINFO"
	.tkinfo
        /*0018*/ 	.word	0x00000002
        /*0030*/ 	.string	""
        /*0030*/ 	.string	"ptxas"
        /*0030*/ 	.string	"Cuda compilation tools, release 13.0, V13.0.88"
        /*0030*/ 	.string	"Build cuda_13.0.r13.0/compiler.36424714_0"
        /*0030*/ 	.string	"-arch sm_100 -m 64 "



//--------------------- .note.nv.cuinfo           --------------------------
	.section	.note.nv.cuinfo,"",@"SHT_NOTE"
	.sectionflags	@"SHF_NOTE_NV_CUINFO"
        /*0018*/ 	.short	0x0002
        /*001a*/ 	.short	0x0064
        /*001c*/ 	.short	0x0082
	.zero		2


//--------------------- .nv.info                  --------------------------
	.section	.nv.info,"",@"SHT_CUDA_INFO"
	.align	4


	//----- nvinfo : EIATTR_REGCOUNT
	.align		4
        /*0000*/ 	.byte	0x04, 0x2f
        /*0002*/ 	.short	(.L_1 - .L_0)
	.align		4
.L_0:
        /*0004*/ 	.word	index@(_Z9transposePfS_ii)
        /*0008*/ 	.word	0x0000000a


	//----- nvinfo : EIATTR_FRAME_SIZE
	.align		4
.L_1:
        /*000c*/ 	.byte	0x04, 0x11
        /*000e*/ 	.short	(.L_3 - .L_2)
	.align		4
.L_2:
        /*0010*/ 	.word	index@(_Z9transposePfS_ii)
        /*0014*/ 	.word	0x00000000


	//----- nvinfo : EIATTR_REGCOUNT
	.align		4
.L_3:
        /*0018*/ 	.byte	0x04, 0x2f
        /*001a*/ 	.short	(.L_5 - .L_4)
	.align		4
.L_4:
        /*001c*/ 	.word	index@(_Z19sharedMem_transposePfS_ii)
        /*0020*/ 	.word	0x0000000c


	//----- nvinfo : EIATTR_FRAME_SIZE
	.align		4
.L_5:
        /*0024*/ 	.byte	0x04, 0x11
        /*0026*/ 	.short	(.L_7 - .L_6)
	.align		4
.L_6:
        /*0028*/ 	.word	index@(_Z19sharedMem_transposePfS_ii)
        /*002c*/ 	.word	0x00000000


	//----- nvinfo : EIATTR_MIN_STACK_SIZE
	.align		4
.L_7:
        /*0030*/ 	.byte	0x04, 0x12
        /*0032*/ 	.short	(.L_9 - .L_8)
	.align		4
.L_8:
        /*0034*/ 	.word	index@(_Z19sharedMem_transposePfS_ii)
        /*0038*/ 	.word	0x00000000


	//----- nvinfo : EIATTR_MIN_STACK_SIZE
	.align		4
.L_9:
        /*003c*/ 	.byte	0x04, 0x12
        /*003e*/ 	.short	(.L_11 - .L_10)
	.align		4
.L_10:
        /*0040*/ 	.word	index@(_Z9transposePfS_ii)
        /*0044*/ 	.word	0x00000000
.L_11:


//--------------------- .nv.compat                --------------------------
	.section	.nv.compat,"",@"SHT_CUDA_COMPAT_INFO"
	.align	4
        /*0000*/ 	.byte	0x02, 0x09, 0x00, 0x00, 0x02, 0x02, 0x01, 0x00, 0x02, 0x05, 0x05, 0x00, 0x03, 0x07, 0x01, 0x01
        /*0010*/ 	.byte	0x02, 0x03, 0x00, 0x00, 0x02, 0x06, 0x01, 0x00, 0x04, 0x0b, 0x08, 0x00, 0x09, 0x00, 0x00, 0x00
        /*0020*/ 	.byte	0x00, 0x00, 0x00, 0x00


//--------------------- .nv.info._Z19sharedMem_transposePfS_ii --------------------------
	.section	.nv.info._Z19sharedMem_transposePfS_ii,"",@"SHT_CUDA_INFO"
	.sectionflags	@""
	.align	4


	//----- nvinfo : EIATTR_CUDA_API_VERSION
	.align		4
        /*0000*/ 	.byte	0x04, 0x37
        /*0002*/ 	.short	(.L_13 - .L_12)
.L_12:
        /*0004*/ 	.word	0x00000082


	//----- nvinfo : EIATTR_KPARAM_INFO
	.align		4
.L_13:
        /*0008*/ 	.byte	0x04, 0x17
        /*000a*/ 	.short	(.L_15 - .L_14)
.L_14:
        /*000c*/ 	.word	0x00000000
        /*0010*/ 	.short	0x0003
        /*0012*/ 	.short	0x0014
        /*0014*/ 	.byte	0x00, 0xf0, 0x11, 0x00


	//----- nvinfo : EIATTR_KPARAM_INFO
	.align		4
.L_15:
        /*0018*/ 	.byte	0x04, 0x17
        /*001a*/ 	.short	(.L_17 - .L_16)
.L_16:
        /*001c*/ 	.word	0x00000000
        /*0020*/ 	.short	0x0002
        /*0022*/ 	.short	0x0010
        /*0024*/ 	.byte	0x00, 0xf0, 0x11, 0x00


	//----- nvinfo : EIATTR_KPARAM_INFO
	.align		4
.L_17:
        /*0028*/ 	.byte	0x04, 0x17
        /*002a*/ 	.short	(.L_19 - .L_18)
.L_18:
        /*002c*/ 	.word	0x00000000
        /*0030*/ 	.short	0x0001
        /*0032*/ 	.short	0x0008
        /*0034*/ 	.byte	0x00, 0xf5, 0x21, 0x00


	//----- nvinfo : EIATTR_KPARAM_INFO
	.align		4
.L_19:
        /*0038*/ 	.byte	0x04, 0x17
        /*003a*/ 	.short	(.L_21 - .L_20)
.L_20:
        /*003c*/ 	.word	0x00000000
        /*0040*/ 	.short	0x0000
        /*0042*/ 	.short	0x0000
        /*0044*/ 	.byte	0x00, 0xf5, 0x21, 0x00


	//----- nvinfo : EIATTR_SPARSE_MMA_MASK
	.align		4
.L_21:
        /*0048*/ 	.byte	0x03, 0x50
        /*004a*/ 	.short	0x0000


	//----- nvinfo : EIATTR_MAXREG_COUNT
	.align		4
        /*004c*/ 	.byte	0x03, 0x1b
        /*004e*/ 	.short	0x00ff


	//----- nvinfo : EIATTR_NUM_BARRIERS
	.align		4
        /*0050*/ 	.byte	0x02, 0x4c
        /*0052*/ 	.byte	0x01
	.zero		1


	//----- nvinfo : EIATTR_MERCURY_ISA_VERSION
	.align		4
        /*0054*/ 	.byte	0x03, 0x5f
        /*0056*/ 	.short	0x0101


	//----- nvinfo : EIATTR_VRC_CTA_INIT_COUNT
	.align		4
        /*0058*/ 	.byte	0x02, 0x4a
	.zero		1
	.zero		1


	//----- nvinfo : EIATTR_EXIT_INSTR_OFFSETS
	.align		4
        /*005c*/ 	.byte	0x04, 0x1c
        /*005e*/ 	.short	(.L_23 - .L_22)


	//   ....[0]....
.L_22:
        /*0060*/ 	.word	0x000001a0


	//   ....[1]....
        /*0064*/ 	.word	0x000001f0


	//----- nvinfo : EIATTR_CBANK_PARAM_SIZE
	.align		4
.L_23:
        /*0068*/ 	.byte	0x03, 0x19
        /*006a*/ 	.short	0x0018


	//----- nvinfo : EIATTR_PARAM_CBANK
	.align		4
        /*006c*/ 	.byte	0x04, 0x0a
        /*006e*/ 	.short	(.L_25 - .L_24)
	.align		4
.L_24:
        /*0070*/ 	.word	index@(.nv.constant0._Z19sharedMem_transposePfS_ii)
        /*0074*/ 	.short	0x0380
        /*0076*/ 	.short	0x0018


	//----- nvinfo : EIATTR_SW_WAR
	.align		4
.L_25:
        /*0078*/ 	.byte	0x04, 0x36
        /*007a*/ 	.short	(.L_27 - .L_26)
.L_26:
        /*007c*/ 	.word	0x00000008
.L_27:


//--------------------- .nv.info._Z9transposePfS_ii --------------------------
	.section	.nv.info._Z9transposePfS_ii,"",@"SHT_CUDA_INFO"
	.sectionflags	@""
	.align	4


	//----- nvinfo : EIATTR_CUDA_API_VERSION
	.align		4
        /*0000*/ 	.byte	0x04, 0x37
        /*0002*/ 	.short	(.L_29 - .L_28)
.L_28:
        /*0004*/ 	.word	0x00000082


	//----- nvinfo : EIATTR_KPARAM_INFO
	.align		4
.L_29:
        /*0008*/ 	.byte	0x04, 0x17
        /*000a*/ 	.short	(.L_31 - .L_30)
.L_30:
        /*000c*/ 	.word	0x00000000
        /*0010*/ 	.short	0x0003
        /*0012*/ 	.short	0x0014
        /*0014*/ 	.byte	0x00, 0xf0, 0x11, 0x00


	//----- nvinfo : EIATTR_KPARAM_INFO
	.align		4
.L_31:
        /*0018*/ 	.byte	0x04, 0x17
        /*001a*/ 	.short	(.L_33 - .L_32)
.L_32:
        /*001c*/ 	.word	0x00000000
        /*0020*/ 	.short	0x0002
        /*0022*/ 	.short	0x0010
        /*0024*/ 	.byte	0x00, 0xf0, 0x11, 0x00


	//----- nvinfo : EIATTR_KPARAM_INFO
	.align		4
.L_33:
        /*0028*/ 	.byte	0x04, 0x17
        /*002a*/ 	.short	(.L_35 - .L_34)
.L_34:
        /*002c*/ 	.word	0x00000000
        /*0030*/ 	.short	0x0001
        /*0032*/ 	.short	0x0008
        /*0034*/ 	.byte	0x00, 0xf5, 0x21, 0x00


	//----- nvinfo : EIATTR_KPARAM_INFO
	.align		4
.L_35:
        /*0038*/ 	.byte	0x04, 0x17
        /*003a*/ 	.short	(.L_37 - .L_36)
.L_36:
        /*003c*/ 	.word	0x00000000
        /*0040*/ 	.short	0x0000
        /*0042*/ 	.short	0x0000
        /*0044*/ 	.byte	0x00, 0xf5, 0x21, 0x00


	//----- nvinfo : EIATTR_SPARSE_MMA_MASK
	.align		4
.L_37:
        /*0048*/ 	.byte	0x03, 0x50
        /*004a*/ 	.short	0x0000


	//----- nvinfo : EIATTR_MAXREG_COUNT
	.align		4
        /*004c*/ 	.byte	0x03, 0x1b
        /*004e*/ 	.short	0x00ff


	//----- nvinfo : EIATTR_MERCURY_ISA_VERSION
	.align		4
        /*0050*/ 	.byte	0x03, 0x5f
        /*0052*/ 	.short	0x0101


	//----- nvinfo : EIATTR_VRC_CTA_INIT_COUNT
	.align		4
        /*0054*/ 	.byte	0x02, 0x4a
	.zero		1
	.zero		1


	//----- nvinfo : EIATTR_EXIT_INSTR_OFFSETS
	.align		4
        /*0058*/ 	.byte	0x04, 0x1c
        /*005a*/ 	.short	(.L_39 - .L_38)


	//   ....[0]....
.L_38:
        /*005c*/ 	.word	0x000000c0


	//   ....[1]....
        /*0060*/ 	.word	0x00000160


	//----- nvinfo : EIATTR_CBANK_PARAM_SIZE
	.align		4
.L_39:
        /*0064*/ 	.byte	0x03, 0x19
        /*0066*/ 	.short	0x0018


	//----- nvinfo : EIATTR_PARAM_CBANK
	.align		4
        /*0068*/ 	.byte	0x04, 0x0a
        /*006a*/ 	.short	(.L_41 - .L_40)
	.align		4
.L_40:
        /*006c*/ 	.word	index@(.nv.constant0._Z9transposePfS_ii)
        /*0070*/ 	.short	0x0380
        /*0072*/ 	.short	0x0018


	//----- nvinfo : EIATTR_SW_WAR
	.align		4
.L_41:
        /*0074*/ 	.byte	0x04, 0x36
        /*0076*/ 	.short	(.L_43 - .L_42)
.L_42:
        /*0078*/ 	.word	0x00000008
.L_43:


//--------------------- .nv.callgraph             --------------------------
	.section	.nv.callgraph,"",@"SHT_CUDA_CALLGRAPH"
	.align	4
	.sectionentsize	8
	.align		4
        /*0000*/ 	.word	0x00000000
	.align		4
        /*0004*/ 	.word	0xffffffff
	.align		4
        /*0008*/ 	.word	0x00000000
	.align		4
        /*000c*/ 	.word	0xfffffffe
	.align		4
        /*0010*/ 	.word	0x00000000
	.align		4
        /*0014*/ 	.word	0xfffffffd
	.align		4
        /*0018*/ 	.word	0x00000000
	.align		4
        /*001c*/ 	.word	0xfffffffc


//--------------------- .text._Z19sharedMem_transposePfS_ii --------------------------
	.section	.text._Z19sharedMem_transposePfS_ii,"ax",@progbits
	.align	128
        .global         _Z19sharedMem_transposePfS_ii
        .type           _Z19sharedMem_transposePfS_ii,@function
        .size           _Z19sharedMem_transposePfS_ii,(.L_x_2 - _Z19sharedMem_transposePfS_ii)
        .other          _Z19sharedMem_transposePfS_ii,@"STO_CUDA_ENTRY STV_DEFAULT"
_Z19sharedMem_transposePfS_ii:
.text._Z19sharedMem_transposePfS_ii:
[----:B------:R-:W-:Y:S01]  /*0000*/  LDC R1, c[0x0][0x37c] ;  /* 0x0000df00ff017b82 */ /* 0x000fe20000000800 */
[----:B------:R-:W0:Y:S01]  /*0010*/  S2R R0, SR_CTAID.X ;  /* 0x0000000000007919 */ /* 0x000e220000002500 */
[----:B------:R-:W1:Y:S01]  /*0020*/  LDCU.64 UR8, c[0x0][0x390] ;  /* 0x00007200ff0877ac */ /* 0x000e620008000a00 */
[----:B------:R-:W0:Y:S01]  /*0030*/  S2R R9, SR_TID.X ;  /* 0x0000000000097919 */ /* 0x000e220000002100 */
[----:B------:R-:W2:Y:S01]  /*0040*/  LDCU.64 UR6, c[0x0][0x358] ;  /* 0x00006b00ff0677ac */ /* 0x000ea20008000a00 */
[----:B------:R-:W3:Y:S01]  /*0050*/  S2R R5, SR_CTAID.Y ;  /* 0x0000000000057919 */ /* 0x000ee20000002600 */
[----:B------:R-:W3:Y:S01]  /*0060*/  S2R R6, SR_TID.Y ;  /* 0x0000000000067919 */ /* 0x000ee20000002200 */
[----:B-1----:R-:W-:Y:S01]  /*0070*/  UIMAD UR4, UR9, UR8, URZ ;  /* 0x00000008090472a4 */ /* 0x002fe2000f8e02ff */
[----:B0-----:R-:W-:-:S05]  /*0080*/  IMAD R0, R0, 0x64, R9 ;  /* 0x0000006400007824 */ /* 0x001fca00078e0209 */
[----:B------:R-:W-:Y:S01]  /*0090*/  ISETP.GE.AND P0, PT, R0, UR9, PT ;  /* 0x0000000900007c0c */ /* 0x000fe2000bf06270 */
[----:B---3--:R-:W-:-:S04]  /*00a0*/  IMAD R5, R5, 0x64, R6 ;  /* 0x0000006405057824 */ /* 0x008fc800078e0206 */
[C---:B------:R-:W-:Y:S01]  /*00b0*/  IMAD R7, R5.reuse, UR9, R0 ;  /* 0x0000000905077c24 */ /* 0x040fe2000f8e0200 */
[----:B------:R-:W-:-:S04]  /*00c0*/  ISETP.LT.AND P0, PT, R5, UR8, !P0 ;  /* 0x0000000805007c0c */ /* 0x000fc8000c701270 */
[----:B------:R-:W-:-:S13]  /*00d0*/  ISETP.GE.OR P1, PT, R7, UR4, !P0 ;  /* 0x0000000407007c0c */ /* 0x000fda000c726670 */
[----:B------:R-:W0:Y:S02]  /*00e0*/  @!P1 LDC.64 R2, c[0x0][0x380] ;  /* 0x0000e000ff029b82 */ /* 0x000e240000000a00 */
[----:B0-----:R-:W-:-:S06]  /*00f0*/  @!P1 IMAD.WIDE R2, R7, 0x4, R2 ;  /* 0x0000000407029825 */ /* 0x001fcc00078e0202 */
[----:B--2---:R-:W2:Y:S01]  /*0100*/  @!P1 LDG.E R3, desc[UR6][R2.64] ;  /* 0x0000000602039981 */ /* 0x004ea2000c1e1900 */
[----:B------:R-:W-:Y:S01]  /*0110*/  MOV R4, 0x400 ;  /* 0x0000040000047802 */ /* 0x000fe20000000f00 */
[----:B------:R-:W-:Y:S01]  /*0120*/  IMAD R5, R0, UR9, R5 ;  /* 0x0000000900057c24 */ /* 0x000fe2000f8e0205 */
[----:B------:R-:W0:Y:S04]  /*0130*/  S2R R7, SR_CgaCtaId ;  /* 0x0000000000077919 */ /* 0x000e280000008800 */
[----:B------:R-:W-:Y:S02]  /*0140*/  ISETP.GE.OR P0, PT, R5, UR4, !P0 ;  /* 0x0000000405007c0c */ /* 0x000fe4000c706670 */
[----:B0-----:R-:W-:-:S05]  /*0150*/  LEA R4, R7, R4, 0x18 ;  /* 0x0000000407047211 */ /* 0x001fca00078ec0ff */
[----:B------:R-:W-:-:S05]  /*0160*/  IMAD R4, R6, 0x190, R4 ;  /* 0x0000019006047824 */ /* 0x000fca00078e0204 */
[----:B------:R-:W-:-:S05]  /*0170*/  LEA R4, R9, R4, 0x2 ;  /* 0x0000000409047211 */ /* 0x000fca00078e10ff */
[----:B--2---:R0:W-:Y:S01]  /*0180*/  @!P1 STS [R4], R3 ;  /* 0x0000000304009388 */ /* 0x0041e20000000800 */
[----:B------:R-:W-:Y:S06]  /*0190*/  BAR.SYNC.DEFER_BLOCKING 0x0 ;  /* 0x0000000000007b1d */ /* 0x000fec0000010000 */
[----:B------:R-:W-:Y:S05]  /*01a0*/  @P0 EXIT ;  /* 0x000000000000094d */ /* 0x000fea0003800000 */
[----:B------:R-:W1:Y:S01]  /*01b0*/  LDS R7, [R4] ;  /* 0x0000000004077984 */ /* 0x000e620000000800 */
[----:B0-----:R-:W0:Y:S02]  /*01c0*/  LDC.64 R2, c[0x0][0x388] ;  /* 0x0000e200ff027b82 */ /* 0x001e240000000a00 */
[----:B0-----:R-:W-:-:S05]  /*01d0*/  IMAD.WIDE R2, R5, 0x4, R2 ;  /* 0x0000000405027825 */ /* 0x001fca00078e0202 */
[----:B-1----:R-:W-:Y:S01]  /*01e0*/  STG.E desc[UR6][R2.64], R7 ;  /* 0x0000000702007986 */ /* 0x002fe2000c101906 */
[----:B------:R-:W-:Y:S05]  /*01f0*/  EXIT ;  /* 0x000000000000794d */ /* 0x000fea0003800000 */
.L_x_0:
[----:B------:R-:W-:-:S00]  /*0200*/  BRA `(.L_x_0) ;  /* 0xfffffffc00fc7947 */ /* 0x000fc0000383ffff */
[----:B------:R-:W-:-:S00]  /*0210*/  NOP ;  /* 0x0000000000007918 */ /* 0x000fc00000000000 */
        /* <DEDUP_REMOVED lines=14> */
.L_x_2:


//--------------------- .text._Z9transposePfS_ii  --------------------------
	.section	.text._Z9transposePfS_ii,"ax",@progbits
	.align	128
        .global         _Z9transposePfS_ii
        .type           _Z9transposePfS_ii,@function
        .size           _Z9transposePfS_ii,(.L_x_3 - _Z9transposePfS_ii)
        .other          _Z9transposePfS_ii,@"STO_CUDA_ENTRY STV_DEFAULT"
_Z9transposePfS_ii:
.text._Z9transposePfS_ii:
[----:B------:R-:W-:Y:S01]  /*0000*/  LDC R1, c[0x0][0x37c] ;  /* 0x0000df00ff017b82 */ /* 0x000fe20000000800 */
[----:B------:R-:W0:Y:S01]  /*0010*/  S2R R7, SR_CTAID.Y ;  /* 0x0000000000077919 */ /* 0x000e220000002600 */
[----:B------:R-:W1:Y:S01]  /*0020*/  LDCU UR4, c[0x0][0x360] ;  /* 0x00006c00ff0477ac */ /* 0x000e620008000800 */
[----:B------:R-:W0:Y:S01]  /*0030*/  S2R R2, SR_TID.Y ;  /* 0x0000000000027919 */ /* 0x000e220000002200 */
[----:B------:R-:W0:Y:S01]  /*0040*/  LDCU UR5, c[0x0][0x364] ;  /* 0x00006c80ff0577ac */ /* 0x000e220008000800 */
[----:B------:R-:W1:Y:S01]  /*0050*/  S2R R0, SR_CTAID.X ;  /* 0x0000000000007919 */ /* 0x000e620000002500 */
[----:B------:R-:W2:Y:S01]  /*0060*/  LDCU.64 UR6, c[0x0][0x390] ;  /* 0x00007200ff0677ac */ /* 0x000ea20008000a00 */
[----:B------:R-:W1:Y:S01]  /*0070*/  S2R R3, SR_TID.X ;  /* 0x0000000000037919 */ /* 0x000e620000002100 */
[----:B0-----:R-:W-:-:S05]  /*0080*/  IMAD R7, R7, UR5, R2 ;  /* 0x0000000507077c24 */ /* 0x001fca000f8e0202 */
[----:B--2---:R-:W-:Y:S01]  /*0090*/  ISETP.GE.AND P0, PT, R7, UR6, PT ;  /* 0x0000000607007c0c */ /* 0x004fe2000bf06270 */
[----:B-1----:R-:W-:-:S05]  /*00a0*/  IMAD R0, R0, UR4, R3 ;  /* 0x0000000400007c24 */ /* 0x002fca000f8e0203 */
[----:B------:R-:W-:-:S13]  /*00b0*/  ISETP.GE.OR P0, PT, R0, UR7, P0 ;  /* 0x0000000700007c0c */ /* 0x000fda0008706670 */
[----:B------:R-:W-:Y:S05]  /*00c0*/  @P0 EXIT ;  /* 0x000000000000094d */ /* 0x000fea0003800000 */
[----:B------:R-:W0:Y:S01]  /*00d0*/  LDC.64 R2, c[0x0][0x380] ;  /* 0x0000e000ff027b82 */ /* 0x000e220000000a00 */
[----:B------:R-:W1:Y:S01]  /*00e0*/  LDCU.64 UR4, c[0x0][0x358] ;  /* 0x00006b00ff0477ac */ /* 0x000e620008000a00 */
[----:B------:R-:W-:-:S04]  /*00f0*/  IMAD R5, R7, UR7, R0 ;  /* 0x0000000707057c24 */ /* 0x000fc8000f8e0200 */
[----:B0-----:R-:W-:Y:S02]  /*0100*/  IMAD.WIDE R2, R5, 0x4, R2 ;  /* 0x0000000405027825 */ /* 0x001fe400078e0202 */
[----:B------:R-:W0:Y:S04]  /*0110*/  LDC.64 R4, c[0x0][0x388] ;  /* 0x0000e200ff047b82 */ /* 0x000e280000000a00 */
[----:B-1----:R-:W2:Y:S01]  /*0120*/  LDG.E R3, desc[UR4][R2.64] ;  /* 0x0000000402037981 */ /* 0x002ea2000c1e1900 */
[----:B------:R-:W-:-:S04]  /*0130*/  IMAD R7, R0, UR7, R7 ;  /* 0x0000000700077c24 */ /* 0x000fc8000f8e0207 */
[----:B0-----:R-:W-:-:S05]  /*0140*/  IMAD.WIDE R4, R7, 0x4, R4 ;  /* 0x0000000407047825 */ /* 0x001fca00078e0204 */
[----:B--2---:R-:W-:Y:S01]  /*0150*/  STG.E desc[UR4][R4.64], R3 ;  /* 0x0000000304007986 */ /* 0x004fe2000c101904 */
[----:B------:R-:W-:Y:S05]  /*0160*/  EXIT ;  /* 0x000000000000794d */ /* 0x000fea0003800000 */
.L_x_1:
        /* <DEDUP_REMOVED lines=9> */
.L_x_3:


//--------------------- .nv.shared._Z19sharedMem_transposePfS_ii --------------------------
	.section	.nv.shared._Z19sharedMem_transposePfS_ii,"aw",@nobits
	.sectionflags	@""
	.align	4
.nv.shared._Z19sharedMem_transposePfS_ii:
	.zero		41024


//--------------------- .nv.shared.reserved.0     --------------------------
	.section	.nv.shared.reserved.0,"aw",@nobits
	.weak		__nv_reservedSMEM_offset_0_alias
	.size		__nv_reservedSMEM_offset_0_alias, 0, 64
	.other		__nv_reservedSMEM_offset_0_alias,@"STO_CUDA_RESERVED_SHARED STV_DEFAULT"
__nv_reservedSMEM_offset_0_alias:
	.zero		0
	.zero		64


//--------------------- .nv.constant0._Z19sharedMem_transposePfS_ii --------------------------
	.section	.nv.constant0._Z19sharedMem_transposePfS_ii,"a",@progbits
	.sectionflags	@""
	.align	4
.nv.constant0._Z19sharedMem_transposePfS_ii:
	.zero		920


//--------------------- .nv.constant0._Z9transposePfS_ii --------------------------
	.section	.nv.constant0._Z9transposePfS_ii,"a",@progbits
	.sectionflags	@""
	.align	4
.nv.constant0._Z9transposePfS_ii:
	.zero		920


//--------------------- SYMBOLS --------------------------

	.type		.nv.reservedSmem.offset0,@object
	.size		.nv.reservedSmem.offset0,0x4
	.type		.nv.reservedSmem.cap,@object
	.size		.nv.reservedSmem.cap,0x4
